//
// Generated by NVIDIA NVVM Compiler
//
// Compiler Build ID: CL-36424714
// Cuda compilation tools, release 13.0, V13.0.88
// Based on NVVM 20.0.0
//

.version 9.0
.target sm_100
.address_size 64

	// .globl	TestKernel

.visible .entry TestKernel(
	.param .u32 TestKernel_param_0,
	.param .u64 .ptr .align 1 TestKernel_param_1
)
{
	.reg .pred 	%p<6>;
	.reg .b32 	%r<27>;
	.reg .b64 	%rd<13>;

	ld.param.u32 	%r11, [TestKernel_param_0];
	ld.param.u64 	%rd8, [TestKernel_param_1];
	cvta.to.global.u64 	%rd1, %rd8;
	setp.lt.s32 	%p1, %r11, 8;
	@%p1 bra 	$L__BB0_7;
	shr.u32 	%r13, %r11, 2;
	add.s32 	%r1, %r13, -1;
	and.b32  	%r2, %r1, 3;
	setp.lt.u32 	%p2, %r11, 20;
	mov.b32 	%r25, 0;
	@%p2 bra 	$L__BB0_4;
	and.b32  	%r25, %r1, -4;
	add.s64 	%rd11, %rd1, 8;
	neg.s32 	%r24, %r25;
$L__BB0_3:
	ld.global.u32 	%r14, [%rd11+-4];
	add.s32 	%r15, %r14, 1;
	st.global.u32 	[%rd11+-8], %r15;
	ld.global.u32 	%r16, [%rd11];
	add.s32 	%r17, %r16, 1;
	st.global.u32 	[%rd11+-4], %r17;
	ld.global.u32 	%r18, [%rd11+4];
	add.s32 	%r19, %r18, 1;
	st.global.u32 	[%rd11], %r19;
	ld.global.u32 	%r20, [%rd11+8];
	add.s32 	%r21, %r20, 1;
	st.global.u32 	[%rd11+4], %r21;
	add.s64 	%rd11, %rd11, 16;
	add.s32 	%r24, %r24, 4;
	setp.ne.s32 	%p3, %r24, 0;
	@%p3 bra 	$L__BB0_3;
$L__BB0_4:
	setp.eq.s32 	%p4, %r2, 0;
	@%p4 bra 	$L__BB0_7;
	mul.wide.u32 	%rd9, %r25, 4;
	add.s64 	%rd10, %rd9, %rd1;
	add.s64 	%rd12, %rd10, 4;
	neg.s32 	%r26, %r2;
$L__BB0_6:
	.pragma "nounroll";
	ld.global.u32 	%r22, [%rd12];
	add.s32 	%r23, %r22, 1;
	st.global.u32 	[%rd12+-4], %r23;
	add.s64 	%rd12, %rd12, 4;
	add.s32 	%r26, %r26, 1;
	setp.ne.s32 	%p5, %r26, 0;
	@%p5 bra 	$L__BB0_6;
$L__BB0_7:
	ret;

}


// ===== COMPILED SASS (sm_100) =====

	.target	sm_100

	.elftype	@"ET_EXEC"


//--------------------- .note.nv.tkinfo           --------------------------
	.section	.note.nv.tkinfo,"",@"SHT_NOTE"
	.sectionflags	@"SHF_NOTE_NV_TKINFO"
	.tkinfo
        /*0018*/ 	.word	0x00000002
        /*0030*/ 	.string	""
        /*0030*/ 	.string	"ptxas"
        /*0030*/ 	.string	"Cuda compilation tools, release 13.0, V13.0.88"
        /*0030*/ 	.string	"Build cuda_13.0.r13.0/compiler.36424714_0"
        /*0030*/ 	.string	"-arch sm_100 -m 64 "



//--------------------- .note.nv.cuinfo           --------------------------
	.section	.note.nv.cuinfo,"",@"SHT_NOTE"
	.sectionflags	@"SHF_NOTE_NV_CUINFO"
        /*0018*/ 	.short	0x0002
        /*001a*/ 	.short	0x0064
        /*001c*/ 	.short	0x0082
	.zero		2


//--------------------- .nv.info                  --------------------------
	.section	.nv.info,"",@"SHT_CUDA_INFO"
	.align	4


	//----- nvinfo : EIATTR_REGCOUNT
	.align		4
        /*0000*/ 	.byte	0x04, 0x2f
        /*0002*/ 	.short	(.L_1 - .L_0)
	.align		4
.L_0:
        /*0004*/ 	.word	index@(TestKernel)
        /*0008*/ 	.word	0x00000020


	//----- nvinfo : EIATTR_FRAME_SIZE
	.align		4
.L_1:
        /*000c*/ 	.byte	0x04, 0x11
        /*000e*/ 	.short	(.L_3 - .L_2)
	.align		4
.L_2:
        /*0010*/ 	.word	index@(TestKernel)
        /*0014*/ 	.word	0x00000000


	//----- nvinfo : EIATTR_MIN_STACK_SIZE
	.align		4
.L_3:
        /*0018*/ 	.byte	0x04, 0x12
        /*001a*/ 	.short	(.L_5 - .L_4)
	.align		4
.L_4:
        /*001c*/ 	.word	index@(TestKernel)
        /*0020*/ 	.word	0x00000000
.L_5:


//--------------------- .nv.compat                --------------------------
	.section	.nv.compat,"",@"SHT_CUDA_COMPAT_INFO"
	.align	4
        /*0000*/ 	.byte	0x02, 0x09, 0x00, 0x00, 0x02, 0x02, 0x01, 0x00, 0x02, 0x05, 0x05, 0x00, 0x03, 0x07, 0x01, 0x01
        /*0010*/ 	.byte	0x02, 0x03, 0x00, 0x00, 0x02, 0x06, 0x01, 0x00, 0x04, 0x0b, 0x08, 0x00, 0x09, 0x00, 0x00, 0x00
        /*0020*/ 	.byte	0x00, 0x00, 0x00, 0x00


//--------------------- .nv.info.TestKernel       --------------------------
	.section	.nv.info.TestKernel,"",@"SHT_CUDA_INFO"
	.sectionflags	@""
	.align	4


	//----- nvinfo : EIATTR_CUDA_API_VERSION
	.align		4
        /*0000*/ 	.byte	0x04, 0x37
        /*0002*/ 	.short	(.L_7 - .L_6)
.L_6:
        /*0004*/ 	.word	0x00000082


	//----- nvinfo : EIATTR_KPARAM_INFO
	.align		4
.L_7:
        /*0008*/ 	.byte	0x04, 0x17
        /*000a*/ 	.short	(.L_9 - .L_8)
.L_8:
        /*000c*/ 	.word	0x00000000
        /*0010*/ 	.short	0x0001
        /*0012*/ 	.short	0x0008
        /*0014*/ 	.byte	0x00, 0xf5, 0x21, 0x00


	//----- nvinfo : EIATTR_KPARAM_INFO
	.align		4
.L_9:
        /*0018*/ 	.byte	0x04, 0x17
        /*001a*/ 	.short	(.L_11 - .L_10)
.L_10:
        /*001c*/ 	.word	0x00000000
        /*0020*/ 	.short	0x0000
        /*0022*/ 	.short	0x0000
        /*0024*/ 	.byte	0x00, 0xf0, 0x11, 0x00


	//----- nvinfo : EIATTR_SPARSE_MMA_MASK
	.align		4
.L_11:
        /*0028*/ 	.byte	0x03, 0x50
        /*002a*/ 	.short	0x0000


	//----- nvinfo : EIATTR_MAXREG_COUNT
	.align		4
        /*002c*/ 	.byte	0x03, 0x1b
        /*002e*/ 	.short	0x00ff


	//----- nvinfo : EIATTR_MERCURY_ISA_VERSION
	.align		4
        /*0030*/ 	.byte	0x03, 0x5f
        /*0032*/ 	.short	0x0101


	//----- nvinfo : EIATTR_VRC_CTA_INIT_COUNT
	.align		4
        /*0034*/ 	.byte	0x02, 0x4a
	.zero		1
	.zero		1


	//----- nvinfo : EIATTR_EXIT_INSTR_OFFSETS
	.align		4
        /*0038*/ 	.byte	0x04, 0x1c
        /*003a*/ 	.short	(.L_13 - .L_12)


	//   ....[0]....
.L_12:
        /*003c*/ 	.word	0x00000030


	//   ....[1]....
        /*0040*/ 	.word	0x00000860


	//   ....[2]....
        /*0044*/ 	.word	0x00000960


	//----- nvinfo : EIATTR_CBANK_PARAM_SIZE
	.align		4
.L_13:
        /*0048*/ 	.byte	0x03, 0x19
        /*004a*/ 	.short	0x0010


	//----- nvinfo : EIATTR_PARAM_CBANK
	.align		4
        /*004c*/ 	.byte	0x04, 0x0a
        /*004e*/ 	.short	(.L_15 - .L_14)
	.align		4
.L_14:
        /*0050*/ 	.word	index@(.nv.constant0.TestKernel)
        /*0054*/ 	.short	0x0380
        /*0056*/ 	.short	0x0010


	//----- nvinfo : EIATTR_SW_WAR
	.align		4
.L_15:
        /*0058*/ 	.byte	0x04, 0x36
        /*005a*/ 	.short	(.L_17 - .L_16)
.L_16:
        /*005c*/ 	.word	0x00000008
.L_17:


//--------------------- .nv.callgraph             --------------------------
	.section	.nv.callgraph,"",@"SHT_CUDA_CALLGRAPH"
	.align	4
	.sectionentsize	8
	.align		4
        /*0000*/ 	.word	0x00000000
	.align		4
        /*0004*/ 	.word	0xffffffff
	.align		4
        /*0008*/ 	.word	0x00000000
	.align		4
        /*000c*/ 	.word	0xfffffffe
	.align		4
        /*0010*/ 	.word	0x00000000
	.align		4
        /*0014*/ 	.word	0xfffffffd
	.align		4
        /*0018*/ 	.word	0x00000000
	.align		4
        /*001c*/ 	.word	0xfffffffc


//--------------------- .text.TestKernel          --------------------------
	.section	.text.TestKernel,"ax",@progbits
	.align	128
        .global         TestKernel
        .type           TestKernel,@function
        .size           TestKernel,(.L_x_7 - TestKernel)
        .other          TestKernel,@"STO_CUDA_ENTRY STV_DEFAULT"
TestKernel:
.text.TestKernel:
[----:B------:R-:W-:Y:S08]  /*0000*/  LDC R1, c[0x0][0x37c] ;  /* 0x0000df00ff017b82 */ /* 0x000ff00000000800 */
[----:B------:R-:W0:Y:S02]  /*0010*/  LDC R2, c[0x0][0x380] ;  /* 0x0000e000ff027b82 */ /* 0x000e240000000800 */
[----:B0-----:R-:W-:-:S13]  /*0020*/  ISETP.GE.AND P0, PT, R2, 0x8, PT ;  /* 0x000000080200780c */ /* 0x001fda0003f06270 */
[----:B------:R-:W-:Y:S05]  /*0030*/  @!P0 EXIT ;  /* 0x000000000000894d */ /* 0x000fea0003800000 */
[C---:B------:R-:W-:Y:S01]  /*0040*/  ISETP.GE.U32.AND P0, PT, R2.reuse, 0x14, PT ;  /* 0x000000140200780c */ /* 0x040fe20003f06070 */
[----:B------:R-:W0:Y:S01]  /*0050*/  LDCU.64 UR6, c[0x0][0x358] ;  /* 0x00006b00ff0677ac */ /* 0x000e220008000a00 */
[----:B------:R-:W-:Y:S01]  /*0060*/  LEA.HI R2, R2, 0xffffffff, RZ, 0x1e ;  /* 0xffffffff02027811 */ /* 0x000fe200078ff0ff */
[----:B------:R-:W-:-:S03]  /*0070*/  IMAD.MOV.U32 R4, RZ, RZ, RZ ;  /* 0x000000ffff047224 */ /* 0x000fc600078e00ff */
[----:B------:R-:W-:-:S07]  /*0080*/  LOP3.LUT R0, R2, 0x3, RZ, 0xc0, !PT ;  /* 0x0000000302007812 */ /* 0x000fce00078ec0ff */
[----:B------:R-:W-:Y:S05]  /*0090*/  @!P0 BRA `(.L_x_0) ;  /* 0x0000000400ec8947 */ /* 0x000fea0003800000 */
[----:B------:R-:W1:Y:S01]  /*00a0*/  LDCU.64 UR4, c[0x0][0x388] ;  /* 0x00007100ff0477ac */ /* 0x000e620008000a00 */
[----:B------:R-:W-:-:S05]  /*00b0*/  LOP3.LUT R4, R2, 0xfffffffc, RZ, 0xc0, !PT ;  /* 0xfffffffc02047812 */ /* 0x000fca00078ec0ff */
[----:B------:R-:W-:-:S05]  /*00c0*/  IMAD.MOV R5, RZ, RZ, -R4 ;  /* 0x000000ffff057224 */ /* 0x000fca00078e0a04 */
[----:B------:R-:W-:Y:S01]  /*00d0*/  ISETP.GE.AND P0, PT, R5, RZ, PT ;  /* 0x000000ff0500720c */ /* 0x000fe20003f06270 */
[----:B-1----:R-:W-:-:S04]  /*00e0*/  UIADD3 UR4, UP0, UPT, UR4, 0x8, URZ ;  /* 0x0000000804047890 */ /* 0x002fc8000ff1e0ff */
[----:B------:R-:W-:Y:S02]  /*00f0*/  UIADD3.X UR5, UPT, UPT, URZ, UR5, URZ, UP0, !UPT ;  /* 0x00000005ff057290 */ /* 0x000fe400087fe4ff */
[----:B------:R-:W-:-:S04]  /*0100*/  MOV R2, UR4 ;  /* 0x0000000400027c02 */ /* 0x000fc80008000f00 */
[----:B------:R-:W-:Y:S02]  /*0110*/  IMAD.U32 R3, RZ, RZ, UR5 ;  /* 0x00000005ff037e24 */ /* 0x000fe4000f8e00ff */
[----:B------:R-:W-:Y:S05]  /*0120*/  @P0 BRA `(.L_x_1) ;  /* 0x00000004007c0947 */ /* 0x000fea0003800000 */
[----:B------:R-:W-:Y:S01]  /*0130*/  IMAD.MOV R6, RZ, RZ, -R5 ;  /* 0x000000ffff067224 */ /* 0x000fe200078e0a05 */
[----:B------:R-:W-:-:S04]  /*0140*/  PLOP3.LUT P0, PT, PT, PT, PT, 0x80, 0x8 ;  /* 0x000000000008781c */ /* 0x000fc80003f0f070 */
[----:B------:R-:W-:-:S13]  /*0150*/  ISETP.GT.AND P1, PT, R6, 0xc, PT ;  /* 0x0000000c0600780c */ /* 0x000fda0003f24270 */
[----:B------:R-:W-:Y:S05]  /*0160*/  @!P1 BRA `(.L_x_2) ;  /* 0x0000000000e09947 */ /* 0x000fea0003800000 */
[----:B------:R-:W-:-:S13]  /*0170*/  PLOP3.LUT P0, PT, PT, PT, PT, 0x8, 0x80 ;  /* 0x000000000080781c */ /* 0x000fda0003f0e170 */
.L_x_3:
[----:B0-----:R-:W2:Y:S04]  /*0180*/  LDG.E R16, desc[UR6][R2.64+0x4] ;  /* 0x0000040602107981 */ /* 0x001ea8000c1e1900 */
[----:B------:R-:W3:Y:S04]  /*0190*/  LDG.E R13, desc[UR6][R2.64+-0x4] ;  /* 0xfffffc06020d7981 */ /* 0x000ee8000c1e1900 */
[----:B------:R-:W4:Y:S04]  /*01a0*/  LDG.E R14, desc[UR6][R2.64] ;  /* 0x00000006020e7981 */ /* 0x000f28000c1e1900 */
[----:B------:R-:W5:Y:S04]  /*01b0*/  LDG.E R18, desc[UR6][R2.64+0x8] ;  /* 0x0000080602127981 */ /* 0x000f68000c1e1900 */
        /* <DEDUP_REMOVED lines=11> */
[----:B------:R-:W5:Y:S01]  /*0270*/  LDG.E R7, desc[UR6][R2.64+0x38] ;  /* 0x0000380602077981 */ /* 0x000f62000c1e1900 */
[----:B------:R-:W-:-:S05]  /*0280*/  VIADD R5, R5, 0x10 ;  /* 0x0000001005057836 */ /* 0x000fca0000000000 */
[----:B------:R-:W-:Y:S01]  /*0290*/  ISETP.GE.AND P1, PT, R5, -0xc, PT ;  /* 0xfffffff40500780c */ /* 0x000fe20003f26270 */
[----:B--2---:R-:W-:Y:S01]  /*02a0*/  VIADD R17, R16, 0x1 ;  /* 0x0000000110117836 */ /* 0x004fe20000000000 */
[----:B---3--:R-:W-:-:S04]  /*02b0*/  IADD3 R13, PT, PT, R13, 0x1, RZ ;  /* 0x000000010d0d7810 */ /* 0x008fc80007ffe0ff */
[----:B------:R0:W-:Y:S01]  /*02c0*/  STG.E desc[UR6][R2.64], R17 ;  /* 0x0000001102007986 */ /* 0x0001e2000c101906 */
[----:B----4-:R-:W-:Y:S01]  /*02d0*/  VIADD R15, R14, 0x1 ;  /* 0x000000010e0f7836 */ /* 0x010fe20000000000 */
[----:B-----5:R-:W-:Y:S02]  /*02e0*/  IADD3 R19, PT, PT, R18, 0x1, RZ ;  /* 0x0000000112137810 */ /* 0x020fe40007ffe0ff */
[----:B------:R1:W-:Y:S01]  /*02f0*/  STG.E desc[UR6][R2.64+-0x8], R13 ;  /* 0xfffff80d02007986 */ /* 0x0003e2000c101906 */
[----:B------:R-:W-:-:S03]  /*0300*/  VIADD R11, R11, 0x1 ;  /* 0x000000010b0b7836 */ /* 0x000fc60000000000 */
[----:B------:R2:W-:Y:S01]  /*0310*/  STG.E desc[UR6][R2.64+-0x4], R15 ;  /* 0xfffffc0f02007986 */ /* 0x0005e2000c101906 */
[----:B0-----:R-:W-:-:S03]  /*0320*/  IADD3 R17, PT, PT, R6, 0x1, RZ ;  /* 0x0000000106117810 */ /* 0x001fc60007ffe0ff */
[----:B------:R0:W-:Y:S01]  /*0330*/  STG.E desc[UR6][R2.64+0x4], R19 ;  /* 0x0000041302007986 */ /* 0x0001e2000c101906 */
[----:B------:R-:W-:Y:S01]  /*0340*/  IADD3 R6, P2, PT, R2, 0x40, RZ ;  /* 0x0000004002067810 */ /* 0x000fe20007f5e0ff */
[----:B------:R-:W-:Y:S02]  /*0350*/  VIADD R21, R20, 0x1 ;  /* 0x0000000114157836 */ /* 0x000fe40000000000 */
[----:B------:R3:W-:Y:S01]  /*0360*/  STG.E desc[UR6][R2.64+0x20], R11 ;  /* 0x0000200b02007986 */ /* 0x0007e2000c101906 */
[----:B------:R-:W-:Y:S01]  /*0370*/  VIADD R23, R22, 0x1 ;  /* 0x0000000116177836 */ /* 0x000fe20000000000 */
[----:B-1----:R-:W-:Y:S01]  /*0380*/  IADD3 R13, PT, PT, R24, 0x1, RZ ;  /* 0x00000001180d7810 */ /* 0x002fe20007ffe0ff */
[----:B------:R-:W-:Y:S02]  /*0390*/  VIADD R25, R25, 0x1 ;  /* 0x0000000119197836 */ /* 0x000fe40000000000 */
[----:B------:R-:W-:Y:S01]  /*03a0*/  VIADD R27, R26, 0x1 ;  /* 0x000000011a1b7836 */ /* 0x000fe20000000000 */
[----:B------:R-:W-:Y:S01]  /*03b0*/  IADD3 R29, PT, PT, R12, 0x1, RZ ;  /* 0x000000010c1d7810 */ /* 0x000fe20007ffe0ff */
[----:B--2---:R-:W-:-:S02]  /*03c0*/  VIADD R15, R10, 0x1 ;  /* 0x000000010a0f7836 */ /* 0x004fc40000000000 */
[----:B------:R-:W-:Y:S02]  /*03d0*/  VIADD R9, R9, 0x1 ;  /* 0x0000000109097836 */ /* 0x000fe40000000000 */
[----:B0-----:R-:W-:Y:S01]  /*03e0*/  VIADD R19, R8, 0x1 ;  /* 0x0000000108137836 */ /* 0x001fe20000000000 */
[----:B------:R-:W-:Y:S01]  /*03f0*/  IADD3 R7, PT, PT, R7, 0x1, RZ ;  /* 0x0000000107077810 */ /* 0x000fe20007ffe0ff */
[----:B---3--:R-:W-:Y:S01]  /*0400*/  IMAD.X R11, RZ, RZ, R3, P2 ;  /* 0x000000ffff0b7224 */ /* 0x008fe200010e0603 */
[----:B------:R-:W-:Y:S04]  /*0410*/  STG.E desc[UR6][R2.64+0x8], R21 ;  /* 0x0000081502007986 */ /* 0x000fe8000c101906 */
        /* <DEDUP_REMOVED lines=9> */
[----:B------:R0:W-:Y:S02]  /*04b0*/  STG.E desc[UR6][R2.64+0x34], R7 ;  /* 0x0000340702007986 */ /* 0x0001e4000c101906 */
[----:B0-----:R-:W-:Y:S01]  /*04c0*/  MOV R2, R6 ;  /* 0x0000000600027202 */ /* 0x001fe20000000f00 */
[----:B------:R-:W-:Y:S01]  /*04d0*/  IMAD.MOV.U32 R3, RZ, RZ, R11 ;  /* 0x000000ffff037224 */ /* 0x000fe200078e000b */
[----:B------:R-:W-:Y:S06]  /*04e0*/  @!P1 BRA `(.L_x_3) ;  /* 0xfffffffc00249947 */ /* 0x000fec000383ffff */
.L_x_2:
[----:B------:R-:W-:-:S05]  /*04f0*/  IMAD.MOV R6, RZ, RZ, -R5 ;  /* 0x000000ffff067224 */ /* 0x000fca00078e0a05 */
[----:B------:R-:W-:-:S13]  /*0500*/  ISETP.GT.AND P1, PT, R6, 0x4, PT ;  /* 0x000000040600780c */ /* 0x000fda0003f24270 */
[----:B------:R-:W-:Y:S05]  /*0510*/  @!P1 BRA `(.L_x_4) ;  /* 0x0000000000789947 */ /* 0x000fea0003800000 */
[----:B0-----:R-:W2:Y:S04]  /*0520*/  LDG.E R6, desc[UR6][R2.64+-0x4] ;  /* 0xfffffc0602067981 */ /* 0x001ea8000c1e1900 */
[----:B------:R-:W3:Y:S04]  /*0530*/  LDG.E R8, desc[UR6][R2.64] ;  /* 0x0000000602087981 */ /* 0x000ee8000c1e1900 */
[----:B------:R-:W4:Y:S04]  /*0540*/  LDG.E R10, desc[UR6][R2.64+0x4] ;  /* 0x00000406020a7981 */ /* 0x000f28000c1e1900 */
[----:B------:R-:W5:Y:S04]  /*0550*/  LDG.E R12, desc[UR6][R2.64+0x8] ;  /* 0x00000806020c7981 */ /* 0x000f68000c1e1900 */
[----:B------:R-:W5:Y:S04]  /*0560*/  LDG.E R14, desc[UR6][R2.64+0xc] ;  /* 0x00000c06020e7981 */ /* 0x000f68000c1e1900 */
[----:B------:R-:W5:Y:S04]  /*0570*/  LDG.E R16, desc[UR6][R2.64+0x10] ;  /* 0x0000100602107981 */ /* 0x000f68000c1e1900 */
[----:B------:R-:W5:Y:S04]  /*0580*/  LDG.E R18, desc[UR6][R2.64+0x14] ;  /* 0x0000140602127981 */ /* 0x000f68000c1e1900 */
[----:B------:R-:W5:Y:S01]  /*0590*/  LDG.E R20, desc[UR6][R2.64+0x18] ;  /* 0x0000180602147981 */ /* 0x000f62000c1e1900 */
[----:B------:R-:W-:-:S02]  /*05a0*/  PLOP3.LUT P0, PT, PT, PT, PT, 0x8, 0x80 ;  /* 0x000000000080781c */ /* 0x000fc40003f0e170 */
[----:B------:R-:W-:Y:S02]  /*05b0*/  IADD3 R5, PT, PT, R5, 0x8, RZ ;  /* 0x0000000805057810 */ /* 0x000fe40007ffe0ff */
[----:B--2---:R-:W-:Y:S02]  /*05c0*/  IADD3 R7, PT, PT, R6, 0x1, RZ ;  /* 0x0000000106077810 */ /* 0x004fe40007ffe0ff */
[----:B------:R-:W-:Y:S01]  /*05d0*/  IADD3 R6, P1, PT, R2, 0x20, RZ ;  /* 0x0000002002067810 */ /* 0x000fe20007f3e0ff */
[----:B---3--:R-:W-:Y:S02]  /*05e0*/  VIADD R9, R8, 0x1 ;  /* 0x0000000108097836 */ /* 0x008fe40000000000 */
[----:B------:R0:W-:Y:S01]  /*05f0*/  STG.E desc[UR6][R2.64+-0x8], R7 ;  /* 0xfffff80702007986 */ /* 0x0001e2000c101906 */
[----:B----4-:R-:W-:-:S03]  /*0600*/  VIADD R11, R10, 0x1 ;  /* 0x000000010a0b7836 */ /* 0x010fc60000000000 */
[----:B------:R-:W-:Y:S01]  /*0610*/  STG.E desc[UR6][R2.64+-0x4], R9 ;  /* 0xfffffc0902007986 */ /* 0x000fe2000c101906 */
[----:B-----5:R-:W-:-:S03]  /*0620*/  IADD3 R13, PT, PT, R12, 0x1, RZ ;  /* 0x000000010c0d7810 */ /* 0x020fc60007ffe0ff */
[----:B------:R-:W-:Y:S01]  /*0630*/  STG.E desc[UR6][R2.64], R11 ;  /* 0x0000000b02007986 */ /* 0x000fe2000c101906 */
[----:B------:R-:W-:-:S03]  /*0640*/  VIADD R15, R14, 0x1 ;  /* 0x000000010e0f7836 */ /* 0x000fc60000000000 */
[----:B------:R-:W-:Y:S01]  /*0650*/  STG.E desc[UR6][R2.64+0x4], R13 ;  /* 0x0000040d02007986 */ /* 0x000fe2000c101906 */
[----:B0-----:R-:W-:Y:S02]  /*0660*/  IMAD.X R7, RZ, RZ, R3, P1 ;  /* 0x000000ffff077224 */ /* 0x001fe400008e0603 */
[----:B------:R-:W-:Y:S01]  /*0670*/  VIADD R17, R16, 0x1 ;  /* 0x0000000110117836 */ /* 0x000fe20000000000 */
[----:B------:R-:W-:Y:S01]  /*0680*/  STG.E desc[UR6][R2.64+0x8], R15 ;  /* 0x0000080f02007986 */ /* 0x000fe2000c101906 */
[----:B------:R-:W-:-:S03]  /*0690*/  IADD3 R19, PT, PT, R18, 0x1, RZ ;  /* 0x0000000112137810 */ /* 0x000fc60007ffe0ff */
[----:B------:R-:W-:Y:S01]  /*06a0*/  STG.E desc[UR6][R2.64+0xc], R17 ;  /* 0x00000c1102007986 */ /* 0x000fe2000c101906 */
[----:B------:R-:W-:-:S03]  /*06b0*/  VIADD R21, R20, 0x1 ;  /* 0x0000000114157836 */ /* 0x000fc60000000000 */
[----:B------:R-:W-:Y:S04]  /*06c0*/  STG.E desc[UR6][R2.64+0x10], R19 ;  /* 0x0000101302007986 */ /* 0x000fe8000c101906 */
[----:B------:R0:W-:Y:S02]  /*06d0*/  STG.E desc[UR6][R2.64+0x14], R21 ;  /* 0x0000141502007986 */ /* 0x0001e4000c101906 */
[----:B0-----:R-:W-:Y:S02]  /*06e0*/  IMAD.MOV.U32 R2, RZ, RZ, R6 ;  /* 0x000000ffff027224 */ /* 0x001fe400078e0006 */
[----:B------:R-:W-:-:S07]  /*06f0*/  IMAD.MOV.U32 R3, RZ, RZ, R7 ;  /* 0x000000ffff037224 */ /* 0x000fce00078e0007 */
.L_x_4:
[----:B------:R-:W-:-:S13]  /*0700*/  ISETP.NE.OR P0, PT, R5, RZ, P0 ;  /* 0x000000ff0500720c */ /* 0x000fda0000705670 */
[----:B------:R-:W-:Y:S05]  /*0710*/  @!P0 BRA `(.L_x_0) ;  /* 0x00000000004c8947 */ /* 0x000fea0003800000 */
.L_x_1:
[----:B0-----:R-:W2:Y:S04]  /*0720*/  LDG.E R6, desc[UR6][R2.64+-0x4] ;  /* 0xfffffc0602067981 */ /* 0x001ea8000c1e1900 */
[----:B------:R-:W3:Y:S04]  /*0730*/  LDG.E R8, desc[UR6][R2.64] ;  /* 0x0000000602087981 */ /* 0x000ee8000c1e1900 */
[----:B------:R-:W4:Y:S04]  /*0740*/  LDG.E R10, desc[UR6][R2.64+0x4] ;  /* 0x00000406020a7981 */ /* 0x000f28000c1e1900 */
[----:B------:R-:W5:Y:S01]  /*0750*/  LDG.E R12, desc[UR6][R2.64+0x8] ;  /* 0x00000806020c7981 */ /* 0x000f62000c1e1900 */
[----:B------:R-:W-:-:S05]  /*0760*/  VIADD R5, R5, 0x4 ;  /* 0x0000000405057836 */ /* 0x000fca0000000000 */
[----:B------:R-:W-:Y:S02]  /*0770*/  ISETP.NE.AND P0, PT, R5, RZ, PT ;  /* 0x000000ff0500720c */ /* 0x000fe40003f05270 */
[----:B--2---:R-:W-:Y:S02]  /*0780*/  IADD3 R7, PT, PT, R6, 0x1, RZ ;  /* 0x0000000106077810 */ /* 0x004fe40007ffe0ff */
[----:B------:R-:W-:Y:S01]  /*0790*/  IADD3 R6, P1, PT, R2, 0x10, RZ ;  /* 0x0000001002067810 */ /* 0x000fe20007f3e0ff */
[----:B---3--:R-:W-:Y:S02]  /*07a0*/  VIADD R9, R8, 0x1 ;  /* 0x0000000108097836 */ /* 0x008fe40000000000 */
[----:B------:R-:W-:Y:S02]  /*07b0*/  STG.E desc[UR6][R2.64+-0x8], R7 ;  /* 0xfffff80702007986 */ /* 0x000fe4000c101906 */
[----:B------:R-:W-:Y:S02]  /*07c0*/  IMAD.X R15, RZ, RZ, R3, P1 ;  /* 0x000000ffff0f7224 */ /* 0x000fe400008e0603 */
[----:B----4-:R-:W-:Y:S01]  /*07d0*/  VIADD R11, R10, 0x1 ;  /* 0x000000010a0b7836 */ /* 0x010fe20000000000 */
[----:B------:R-:W-:Y:S01]  /*07e0*/  STG.E desc[UR6][R2.64+-0x4], R9 ;  /* 0xfffffc0902007986 */ /* 0x000fe2000c101906 */
[----:B-----5:R-:W-:-:S03]  /*07f0*/  IADD3 R13, PT, PT, R12, 0x1, RZ ;  /* 0x000000010c0d7810 */ /* 0x020fc60007ffe0ff */
[----:B------:R-:W-:Y:S04]  /*0800*/  STG.E desc[UR6][R2.64], R11 ;  /* 0x0000000b02007986 */ /* 0x000fe8000c101906 */
[----:B------:R0:W-:Y:S02]  /*0810*/  STG.E desc[UR6][R2.64+0x4], R13 ;  /* 0x0000040d02007986 */ /* 0x0001e4000c101906 */
[----:B0-----:R-:W-:Y:S01]  /*0820*/  MOV R2, R6 ;  /* 0x0000000600027202 */ /* 0x001fe20000000f00 */
[----:B------:R-:W-:Y:S01]  /*0830*/  IMAD.MOV.U32 R3, RZ, RZ, R15 ;  /* 0x000000ffff037224 */ /* 0x000fe200078e000f */
[----:B------:R-:W-:Y:S06]  /*0840*/  @P0 BRA `(.L_x_1) ;  /* 0xfffffffc00b40947 */ /* 0x000fec000383ffff */
.L_x_0:
[----:B------:R-:W-:-:S13]  /*0850*/  ISETP.NE.AND P0, PT, R0, RZ, PT ;  /* 0x000000ff0000720c */ /* 0x000fda0003f05270 */
[----:B0-----:R-:W-:Y:S05]  /*0860*/  @!P0 EXIT ;  /* 0x000000000000894d */ /* 0x001fea0003800000 */
[----:B------:R-:W0:Y:S01]  /*0870*/  LDC.64 R2, c[0x0][0x388] ;  /* 0x0000e200ff027b82 */ /* 0x000e220000000a00 */
[----:B------:R-:W-:Y:S02]  /*0880*/  IMAD.MOV R0, RZ, RZ, -R0 ;  /* 0x000000ffff007224 */ /* 0x000fe400078e0a00 */
[----:B0-----:R-:W-:-:S03]  /*0890*/  IMAD.WIDE.U32 R4, R4, 0x4, R2 ;  /* 0x0000000404047825 */ /* 0x001fc600078e0002 */
[----:B------:R-:W-:-:S04]  /*08a0*/  IADD3 R4, P0, PT, R4, 0x4, RZ ;  /* 0x0000000404047810 */ /* 0x000fc80007f1e0ff */
[----:B------:R-:W-:-:S09]  /*08b0*/  IADD3.X R7, PT, PT, RZ, R5, RZ, P0, !PT ;  /* 0x00000005ff077210 */ /* 0x000fd200007fe4ff */
.L_x_5:
[----:B0-----:R-:W-:Y:S02]  /*08c0*/  IMAD.MOV.U32 R2, RZ, RZ, R4 ;  /* 0x000000ffff027224 */ /* 0x001fe400078e0004 */
[----:B------:R-:W-:-:S05]  /*08d0*/  IMAD.MOV.U32 R3, RZ, RZ, R7 ;  /* 0x000000ffff037224 */ /* 0x000fca00078e0007 */
[----:B------:R-:W2:Y:S01]  /*08e0*/  LDG.E R4, desc[UR6][R2.64] ;  /* 0x0000000602047981 */ /* 0x000ea2000c1e1900 */
[----:B------:R-:W-:-:S05]  /*08f0*/  VIADD R0, R0, 0x1 ;  /* 0x0000000100007836 */ /* 0x000fca0000000000 */
[----:B------:R-:W-:Y:S02]  /*0900*/  ISETP.NE.AND P0, PT, R0, RZ, PT ;  /* 0x000000ff0000720c */ /* 0x000fe40003f05270 */
[----:B--2---:R-:W-:Y:S02]  /*0910*/  IADD3 R5, PT, PT, R4, 0x1, RZ ;  /* 0x0000000104057810 */ /* 0x004fe40007ffe0ff */
[----:B------:R-:W-:-:S03]  /*0920*/  IADD3 R4, P1, PT, R2, 0x4, RZ ;  /* 0x0000000402047810 */ /* 0x000fc60007f3e0ff */
[----:B------:R0:W-:Y:S01]  /*0930*/  STG.E desc[UR6][R2.64+-0x4], R5 ;  /* 0xfffffc0502007986 */ /* 0x0001e2000c101906 */
[----:B------:R-:W-:-:S05]  /*0940*/  IADD3.X R7, PT, PT, RZ, R3, RZ, P1, !PT ;  /* 0x00000003ff077210 */ /* 0x000fca0000ffe4ff */
[----:B------:R-:W-:Y:S05]  /*0950*/  @P0 BRA `(.L_x_5) ;  /* 0xfffffffc00d80947 */ /* 0x000fea000383ffff */
[----:B------:R-:W-:Y:S05]  /*0960*/  EXIT ;  /* 0x000000000000794d */ /* 0x000fea0003800000 */
.L_x_6:
[----:B------:R-:W-:-:S00]  /*0970*/  BRA `(.L_x_6) ;  /* 0xfffffffc00fc7947 */ /* 0x000fc0000383ffff */
[----:B------:R-:W-:-:S00]  /*0980*/  NOP ;  /* 0x0000000000007918 */ /* 0x000fc00000000000 */
[----:B------:R-:W-:-:S00]  /*0990*/  NOP ;  /* 0x0000000000007918 */ /* 0x000fc00000000000 */
[----:B------:R-:W-:-:S00]  /*09a0*/  NOP ;  /* 0x0000000000007918 */ /* 0x000fc00000000000 */
[----:B------:R-:W-:-:S00]  /*09b0*/  NOP ;  /* 0x0000000000007918 */ /* 0x000fc00000000000 */
[----:B------:R-:W-:-:S00]  /*09c0*/  NOP ;  /* 0x0000000000007918 */ /* 0x000fc00000000000 */
[----:B------:R-:W-:-:S00]  /*09d0*/  NOP ;  /* 0x0000000000007918 */ /* 0x000fc00000000000 */
[----:B------:R-:W-:-:S00]  /*09e0*/  NOP ;  /* 0x0000000000007918 */ /* 0x000fc00000000000 */
[----:B------:R-:W-:-:S00]  /*09f0*/  NOP ;  /* 0x0000000000007918 */ /* 0x000fc00000000000 */
.L_x_7:


//--------------------- .nv.shared.reserved.0     --------------------------
	.section	.nv.shared.reserved.0,"aw",@nobits
	.weak		__nv_reservedSMEM_offset_0_alias
	.size		__nv_reservedSMEM_offset_0_alias, 0, 64
	.other		__nv_reservedSMEM_offset_0_alias,@"STO_CUDA_RESERVED_SHARED STV_DEFAULT"
__nv_reservedSMEM_offset_0_alias:
	.zero		0
	.zero		64


//--------------------- .nv.constant0.TestKernel  --------------------------
	.section	.nv.constant0.TestKernel,"a",@progbits
	.sectionflags	@""
	.align	4
.nv.constant0.TestKernel:
	.zero		912


//--------------------- SYMBOLS --------------------------

	.type		.nv.reservedSmem.offset0,@object
	.size		.nv.reservedSmem.offset0,0x4
